//
// Generated by NVIDIA NVVM Compiler
//
// Compiler Build ID: CL-36424714
// Cuda compilation tools, release 13.0, V13.0.88
// Based on NVVM 20.0.0
//

.version 9.0
.target sm_100
.address_size 64

	// .globl	_Z13cudaMatrixAddPfS_S_ii

.visible .entry _Z13cudaMatrixAddPfS_S_ii(
	.param .u64 .ptr .align 1 _Z13cudaMatrixAddPfS_S_ii_param_0,
	.param .u64 .ptr .align 1 _Z13cudaMatrixAddPfS_S_ii_param_1,
	.param .u64 .ptr .align 1 _Z13cudaMatrixAddPfS_S_ii_param_2,
	.param .u32 _Z13cudaMatrixAddPfS_S_ii_param_3,
	.param .u32 _Z13cudaMatrixAddPfS_S_ii_param_4
)
{
	.reg .b32 	%r<5>;
	.reg .b32 	%f<4>;
	.reg .b64 	%rd<14>;

	ld.param.u64 	%rd1, [_Z13cudaMatrixAddPfS_S_ii_param_0];
	ld.param.u64 	%rd2, [_Z13cudaMatrixAddPfS_S_ii_param_1];
	ld.param.u64 	%rd3, [_Z13cudaMatrixAddPfS_S_ii_param_2];
	ld.param.u32 	%r1, [_Z13cudaMatrixAddPfS_S_ii_param_4];
	cvta.to.global.u64 	%rd4, %rd3;
	cvta.to.global.u64 	%rd5, %rd2;
	cvta.to.global.u64 	%rd6, %rd1;
	mov.u32 	%r2, %ctaid.x;
	mov.u32 	%r3, %tid.x;
	mul.lo.s32 	%r4, %r1, %r2;
	cvt.s64.s32 	%rd7, %r4;
	cvt.u64.u32 	%rd8, %r3;
	add.s64 	%rd9, %rd7, %rd8;
	shl.b64 	%rd10, %rd9, 2;
	add.s64 	%rd11, %rd6, %rd10;
	ld.global.f32 	%f1, [%rd11];
	add.s64 	%rd12, %rd5, %rd10;
	ld.global.f32 	%f2, [%rd12];
	add.f32 	%f3, %f1, %f2;
	add.s64 	%rd13, %rd4, %rd10;
	st.global.f32 	[%rd13], %f3;
	ret;

}
	// .globl	_Z14cudaMatrixMultPfS_S_i
.visible .entry _Z14cudaMatrixMultPfS_S_i(
	.param .u64 .ptr .align 1 _Z14cudaMatrixMultPfS_S_i_param_0,
	.param .u64 .ptr .align 1 _Z14cudaMatrixMultPfS_S_i_param_1,
	.param .u64 .ptr .align 1 _Z14cudaMatrixMultPfS_S_i_param_2,
	.param .u32 _Z14cudaMatrixMultPfS_S_i_param_3
)
{
	.reg .pred 	%p<10>;
	.reg .b32 	%r<64>;
	.reg .b32 	%f<55>;
	.reg .b64 	%rd<66>;

	ld.param.u64 	%rd12, [_Z14cudaMatrixMultPfS_S_i_param_0];
	ld.param.u64 	%rd13, [_Z14cudaMatrixMultPfS_S_i_param_1];
	ld.param.u64 	%rd11, [_Z14cudaMatrixMultPfS_S_i_param_2];
	ld.param.u32 	%r37, [_Z14cudaMatrixMultPfS_S_i_param_3];
	cvta.to.global.u64 	%rd1, %rd13;
	cvta.to.global.u64 	%rd2, %rd12;
	mov.u32 	%r1, %tid.x;
	setp.lt.s32 	%p1, %r37, 1;
	@%p1 bra 	$L__BB1_12;
	mov.u32 	%r2, %ctaid.x;
	cvta.to.global.u64 	%rd14, %rd11;
	mul.lo.s32 	%r3, %r37, %r2;
	add.s32 	%r39, %r3, %r1;
	mul.wide.u32 	%rd15, %r39, 4;
	add.s64 	%rd3, %rd14, %rd15;
	ld.global.f32 	%f52, [%rd3];
	and.b32  	%r4, %r37, 7;
	setp.lt.u32 	%p2, %r37, 8;
	mov.b32 	%r62, 0;
	@%p2 bra 	$L__BB1_4;
	and.b32  	%r62, %r37, 2147483640;
	neg.s32 	%r60, %r62;
	mul.wide.u32 	%rd16, %r1, 4;
	add.s64 	%rd65, %rd1, %rd16;
	shl.b32 	%r7, %r37, 3;
	mul.wide.u32 	%rd5, %r7, 4;
	mad.lo.s32 	%r59, %r37, 7, %r1;
	mad.lo.s32 	%r58, %r37, 6, %r1;
	mad.lo.s32 	%r57, %r37, 5, %r1;
	shl.b32 	%r40, %r37, 2;
	add.s32 	%r56, %r1, %r40;
	mad.lo.s32 	%r55, %r37, 3, %r1;
	shl.b32 	%r41, %r37, 1;
	add.s32 	%r54, %r1, %r41;
	mul.wide.u32 	%rd17, %r2, %r37;
	shl.b64 	%rd18, %rd17, 2;
	add.s64 	%rd19, %rd18, %rd2;
	add.s64 	%rd64, %rd19, 16;
	add.s32 	%r53, %r1, %r37;
$L__BB1_3:
	.pragma "nounroll";
	ld.global.f32 	%f9, [%rd64+-16];
	ld.global.f32 	%f10, [%rd65];
	fma.rn.f32 	%f11, %f9, %f10, %f52;
	st.global.f32 	[%rd3], %f11;
	ld.global.f32 	%f12, [%rd64+-12];
	mul.wide.u32 	%rd20, %r53, 4;
	add.s64 	%rd21, %rd1, %rd20;
	ld.global.f32 	%f13, [%rd21];
	fma.rn.f32 	%f14, %f12, %f13, %f11;
	st.global.f32 	[%rd3], %f14;
	ld.global.f32 	%f15, [%rd64+-8];
	mul.wide.u32 	%rd22, %r54, 4;
	add.s64 	%rd23, %rd1, %rd22;
	ld.global.f32 	%f16, [%rd23];
	fma.rn.f32 	%f17, %f15, %f16, %f14;
	st.global.f32 	[%rd3], %f17;
	ld.global.f32 	%f18, [%rd64+-4];
	mul.wide.u32 	%rd24, %r55, 4;
	add.s64 	%rd25, %rd1, %rd24;
	ld.global.f32 	%f19, [%rd25];
	fma.rn.f32 	%f20, %f18, %f19, %f17;
	st.global.f32 	[%rd3], %f20;
	ld.global.f32 	%f21, [%rd64];
	mul.wide.u32 	%rd26, %r56, 4;
	add.s64 	%rd27, %rd1, %rd26;
	ld.global.f32 	%f22, [%rd27];
	fma.rn.f32 	%f23, %f21, %f22, %f20;
	st.global.f32 	[%rd3], %f23;
	ld.global.f32 	%f24, [%rd64+4];
	mul.wide.u32 	%rd28, %r57, 4;
	add.s64 	%rd29, %rd1, %rd28;
	ld.global.f32 	%f25, [%rd29];
	fma.rn.f32 	%f26, %f24, %f25, %f23;
	st.global.f32 	[%rd3], %f26;
	ld.global.f32 	%f27, [%rd64+8];
	mul.wide.u32 	%rd30, %r58, 4;
	add.s64 	%rd31, %rd1, %rd30;
	ld.global.f32 	%f28, [%rd31];
	fma.rn.f32 	%f29, %f27, %f28, %f26;
	st.global.f32 	[%rd3], %f29;
	ld.global.f32 	%f30, [%rd64+12];
	mul.wide.u32 	%rd32, %r59, 4;
	add.s64 	%rd33, %rd1, %rd32;
	ld.global.f32 	%f31, [%rd33];
	fma.rn.f32 	%f52, %f30, %f31, %f29;
	st.global.f32 	[%rd3], %f52;
	add.s32 	%r60, %r60, 8;
	add.s64 	%rd65, %rd65, %rd5;
	add.s32 	%r59, %r59, %r7;
	add.s32 	%r58, %r58, %r7;
	add.s32 	%r57, %r57, %r7;
	add.s32 	%r56, %r56, %r7;
	add.s32 	%r55, %r55, %r7;
	add.s32 	%r54, %r54, %r7;
	add.s64 	%rd64, %rd64, 32;
	add.s32 	%r53, %r53, %r7;
	setp.ne.s32 	%p3, %r60, 0;
	@%p3 bra 	$L__BB1_3;
$L__BB1_4:
	setp.eq.s32 	%p4, %r4, 0;
	@%p4 bra 	$L__BB1_12;
	and.b32  	%r32, %r37, 3;
	setp.lt.u32 	%p5, %r4, 4;
	@%p5 bra 	$L__BB1_7;
	add.s32 	%r42, %r62, %r3;
	mul.wide.u32 	%rd34, %r42, 4;
	add.s64 	%rd35, %rd2, %rd34;
	ld.global.f32 	%f32, [%rd35];
	mad.lo.s32 	%r43, %r62, %r37, %r1;
	mul.wide.u32 	%rd36, %r43, 4;
	add.s64 	%rd37, %rd1, %rd36;
	ld.global.f32 	%f33, [%rd37];
	fma.rn.f32 	%f34, %f32, %f33, %f52;
	st.global.f32 	[%rd3], %f34;
	cvt.u64.u32 	%rd38, %r3;
	cvt.u64.u32 	%rd39, %r62;
	add.s64 	%rd40, %rd39, %rd38;
	shl.b64 	%rd41, %rd40, 2;
	add.s64 	%rd42, %rd2, %rd41;
	ld.global.f32 	%f35, [%rd42+4];
	add.s32 	%r44, %r43, %r37;
	mul.wide.u32 	%rd43, %r44, 4;
	add.s64 	%rd44, %rd1, %rd43;
	ld.global.f32 	%f36, [%rd44];
	fma.rn.f32 	%f37, %f35, %f36, %f34;
	st.global.f32 	[%rd3], %f37;
	ld.global.f32 	%f38, [%rd42+8];
	add.s32 	%r45, %r44, %r37;
	mul.wide.u32 	%rd45, %r45, 4;
	add.s64 	%rd46, %rd1, %rd45;
	ld.global.f32 	%f39, [%rd46];
	fma.rn.f32 	%f40, %f38, %f39, %f37;
	st.global.f32 	[%rd3], %f40;
	ld.global.f32 	%f41, [%rd42+12];
	add.s32 	%r46, %r45, %r37;
	mul.wide.u32 	%rd47, %r46, 4;
	add.s64 	%rd48, %rd1, %rd47;
	ld.global.f32 	%f42, [%rd48];
	fma.rn.f32 	%f52, %f41, %f42, %f40;
	st.global.f32 	[%rd3], %f52;
	add.s32 	%r62, %r62, 4;
$L__BB1_7:
	setp.eq.s32 	%p6, %r32, 0;
	@%p6 bra 	$L__BB1_12;
	setp.eq.s32 	%p7, %r32, 1;
	@%p7 bra 	$L__BB1_10;
	add.s32 	%r47, %r62, %r3;
	mul.wide.u32 	%rd49, %r47, 4;
	add.s64 	%rd50, %rd2, %rd49;
	ld.global.f32 	%f43, [%rd50];
	mad.lo.s32 	%r48, %r62, %r37, %r1;
	mul.wide.u32 	%rd51, %r48, 4;
	add.s64 	%rd52, %rd1, %rd51;
	ld.global.f32 	%f44, [%rd52];
	fma.rn.f32 	%f45, %f43, %f44, %f52;
	st.global.f32 	[%rd3], %f45;
	cvt.u64.u32 	%rd53, %r3;
	cvt.u64.u32 	%rd54, %r62;
	add.s64 	%rd55, %rd54, %rd53;
	shl.b64 	%rd56, %rd55, 2;
	add.s64 	%rd57, %rd2, %rd56;
	ld.global.f32 	%f46, [%rd57+4];
	add.s32 	%r49, %r48, %r37;
	mul.wide.u32 	%rd58, %r49, 4;
	add.s64 	%rd59, %rd1, %rd58;
	ld.global.f32 	%f47, [%rd59];
	fma.rn.f32 	%f52, %f46, %f47, %f45;
	st.global.f32 	[%rd3], %f52;
	add.s32 	%r62, %r62, 2;
$L__BB1_10:
	and.b32  	%r50, %r37, 1;
	setp.eq.b32 	%p8, %r50, 1;
	not.pred 	%p9, %p8;
	@%p9 bra 	$L__BB1_12;
	add.s32 	%r51, %r62, %r3;
	mul.wide.u32 	%rd60, %r51, 4;
	add.s64 	%rd61, %rd2, %rd60;
	ld.global.f32 	%f48, [%rd61];
	mad.lo.s32 	%r52, %r62, %r37, %r1;
	mul.wide.u32 	%rd62, %r52, 4;
	add.s64 	%rd63, %rd1, %rd62;
	ld.global.f32 	%f49, [%rd63];
	fma.rn.f32 	%f50, %f48, %f49, %f52;
	st.global.f32 	[%rd3], %f50;
$L__BB1_12:
	ret;

}


// ===== COMPILED SASS (sm_100) =====

	.target	sm_100

	.elftype	@"ET_EXEC"


//--------------------- .note.nv.tkinfo           --------------------------
	.section	.note.nv.tkinfo,"",@"SHT_NOTE"
	.sectionflags	@"SHF_NOTE_NV_TKINFO"
	.tkinfo
        /*0018*/ 	.word	0x00000002
        /*0030*/ 	.string	""
        /*0030*/ 	.string	"ptxas"
        /*0030*/ 	.string	"Cuda compilation tools, release 13.0, V13.0.88"
        /*0030*/ 	.string	"Build cuda_13.0.r13.0/compiler.36424714_0"
        /*0030*/ 	.string	"-arch sm_100 -m 64 "



//--------------------- .note.nv.cuinfo           --------------------------
	.section	.note.nv.cuinfo,"",@"SHT_NOTE"
	.sectionflags	@"SHF_NOTE_NV_CUINFO"
        /*0018*/ 	.short	0x0002
        /*001a*/ 	.short	0x0064
        /*001c*/ 	.short	0x0082
	.zero		2


//--------------------- .nv.info                  --------------------------
	.section	.nv.info,"",@"SHT_CUDA_INFO"
	.align	4


	//----- nvinfo : EIATTR_REGCOUNT
	.align		4
        /*0000*/ 	.byte	0x04, 0x2f
        /*0002*/ 	.short	(.L_1 - .L_0)
	.align		4
.L_0:
        /*0004*/ 	.word	index@(_Z13cudaMatrixAddPfS_S_ii)
        /*0008*/ 	.word	0x0000000c


	//----- nvinfo : EIATTR_FRAME_SIZE
	.align		4
.L_1:
        /*000c*/ 	.byte	0x04, 0x11
        /*000e*/ 	.short	(.L_3 - .L_2)
	.align		4
.L_2:
        /*0010*/ 	.word	index@(_Z13cudaMatrixAddPfS_S_ii)
        /*0014*/ 	.word	0x00000000


	//----- nvinfo : EIATTR_REGCOUNT
	.align		4
.L_3:
        /*0018*/ 	.byte	0x04, 0x2f
        /*001a*/ 	.short	(.L_5 - .L_4)
	.align		4
.L_4:
        /*001c*/ 	.word	index@(_Z14cudaMatrixMultPfS_S_i)
        /*0020*/ 	.word	0x00000020


	//----- nvinfo : EIATTR_FRAME_SIZE
	.align		4
.L_5:
        /*0024*/ 	.byte	0x04, 0x11
        /*0026*/ 	.short	(.L_7 - .L_6)
	.align		4
.L_6:
        /*0028*/ 	.word	index@(_Z14cudaMatrixMultPfS_S_i)
        /*002c*/ 	.word	0x00000000


	//----- nvinfo : EIATTR_MIN_STACK_SIZE
	.align		4
.L_7:
        /*0030*/ 	.byte	0x04, 0x12
        /*0032*/ 	.short	(.L_9 - .L_8)
	.align		4
.L_8:
        /*0034*/ 	.word	index@(_Z14cudaMatrixMultPfS_S_i)
        /*0038*/ 	.word	0x00000000


	//----- nvinfo : EIATTR_MIN_STACK_SIZE
	.align		4
.L_9:
        /*003c*/ 	.byte	0x04, 0x12
        /*003e*/ 	.short	(.L_11 - .L_10)
	.align		4
.L_10:
        /*0040*/ 	.word	index@(_Z13cudaMatrixAddPfS_S_ii)
        /*0044*/ 	.word	0x00000000
.L_11:


//--------------------- .nv.compat                --------------------------
	.section	.nv.compat,"",@"SHT_CUDA_COMPAT_INFO"
	.align	4
        /*0000*/ 	.byte	0x02, 0x09, 0x00, 0x00, 0x02, 0x02, 0x01, 0x00, 0x02, 0x05, 0x05, 0x00, 0x03, 0x07, 0x01, 0x01
        /*0010*/ 	.byte	0x02, 0x03, 0x00, 0x00, 0x02, 0x06, 0x01, 0x00, 0x04, 0x0b, 0x08, 0x00, 0x09, 0x00, 0x00, 0x00
        /*0020*/ 	.byte	0x00, 0x00, 0x00, 0x00


//--------------------- .nv.info._Z14cudaMatrixMultPfS_S_i --------------------------
	.section	.nv.info._Z14cudaMatrixMultPfS_S_i,"",@"SHT_CUDA_INFO"
	.sectionflags	@""
	.align	4


	//----- nvinfo : EIATTR_CUDA_API_VERSION
	.align		4
        /*0000*/ 	.byte	0x04, 0x37
        /*0002*/ 	.short	(.L_13 - .L_12)
.L_12:
        /*0004*/ 	.word	0x00000082


	//----- nvinfo : EIATTR_KPARAM_INFO
	.align		4
.L_13:
        /*0008*/ 	.byte	0x04, 0x17
        /*000a*/ 	.short	(.L_15 - .L_14)
.L_14:
        /*000c*/ 	.word	0x00000000
        /*0010*/ 	.short	0x0003
        /*0012*/ 	.short	0x0018
        /*0014*/ 	.byte	0x00, 0xf0, 0x11, 0x00


	//----- nvinfo : EIATTR_KPARAM_INFO
	.align		4
.L_15:
        /*0018*/ 	.byte	0x04, 0x17
        /*001a*/ 	.short	(.L_17 - .L_16)
.L_16:
        /*001c*/ 	.word	0x00000000
        /*0020*/ 	.short	0x0002
        /*0022*/ 	.short	0x0010
        /*0024*/ 	.byte	0x00, 0xf5, 0x21, 0x00


	//----- nvinfo : EIATTR_KPARAM_INFO
	.align		4
.L_17:
        /*0028*/ 	.byte	0x04, 0x17
        /*002a*/ 	.short	(.L_19 - .L_18)
.L_18:
        /*002c*/ 	.word	0x00000000
        /*0030*/ 	.short	0x0001
        /*0032*/ 	.short	0x0008
        /*0034*/ 	.byte	0x00, 0xf5, 0x21, 0x00


	//----- nvinfo : EIATTR_KPARAM_INFO
	.align		4
.L_19:
        /*0038*/ 	.byte	0x04, 0x17
        /*003a*/ 	.short	(.L_21 - .L_20)
.L_20:
        /*003c*/ 	.word	0x00000000
        /*0040*/ 	.short	0x0000
        /*0042*/ 	.short	0x0000
        /*0044*/ 	.byte	0x00, 0xf5, 0x21, 0x00


	//----- nvinfo : EIATTR_SPARSE_MMA_MASK
	.align		4
.L_21:
        /*0048*/ 	.byte	0x03, 0x50
        /*004a*/ 	.short	0x0000


	//----- nvinfo : EIATTR_MAXREG_COUNT
	.align		4
        /*004c*/ 	.byte	0x03, 0x1b
        /*004e*/ 	.short	0x00ff


	//----- nvinfo : EIATTR_MERCURY_ISA_VERSION
	.align		4
        /*0050*/ 	.byte	0x03, 0x5f
        /*0052*/ 	.short	0x0101


	//----- nvinfo : EIATTR_VRC_CTA_INIT_COUNT
	.align		4
        /*0054*/ 	.byte	0x02, 0x4a
	.zero		1
	.zero		1


	//----- nvinfo : EIATTR_EXIT_INSTR_OFFSETS
	.align		4
        /*0058*/ 	.byte	0x04, 0x1c
        /*005a*/ 	.short	(.L_23 - .L_22)


	//   ....[0]....
.L_22:
        /*005c*/ 	.word	0x00000030


	//   ....[1]....
        /*0060*/ 	.word	0x00000590


	//   ....[2]....
        /*0064*/ 	.word	0x00000800


	//   ....[3]....
        /*0068*/ 	.word	0x000009b0


	//   ....[4]....
        /*006c*/ 	.word	0x00000a60


	//----- nvinfo : EIATTR_CBANK_PARAM_SIZE
	.align		4
.L_23:
        /*0070*/ 	.byte	0x03, 0x19
        /*0072*/ 	.short	0x001c


	//----- nvinfo : EIATTR_PARAM_CBANK
	.align		4
        /*0074*/ 	.byte	0x04, 0x0a
        /*0076*/ 	.short	(.L_25 - .L_24)
	.align		4
.L_24:
        /*0078*/ 	.word	index@(.nv.constant0._Z14cudaMatrixMultPfS_S_i)
        /*007c*/ 	.short	0x0380
        /*007e*/ 	.short	0x001c


	//----- nvinfo : EIATTR_SW_WAR
	.align		4
.L_25:
        /*0080*/ 	.byte	0x04, 0x36
        /*0082*/ 	.short	(.L_27 - .L_26)
.L_26:
        /*0084*/ 	.word	0x00000008
.L_27:


//--------------------- .nv.info._Z13cudaMatrixAddPfS_S_ii --------------------------
	.section	.nv.info._Z13cudaMatrixAddPfS_S_ii,"",@"SHT_CUDA_INFO"
	.sectionflags	@""
	.align	4


	//----- nvinfo : EIATTR_CUDA_API_VERSION
	.align		4
        /*0000*/ 	.byte	0x04, 0x37
        /*0002*/ 	.short	(.L_29 - .L_28)
.L_28:
        /*0004*/ 	.word	0x00000082


	//----- nvinfo : EIATTR_KPARAM_INFO
	.align		4
.L_29:
        /*0008*/ 	.byte	0x04, 0x17
        /*000a*/ 	.short	(.L_31 - .L_30)
.L_30:
        /*000c*/ 	.word	0x00000000
        /*0010*/ 	.short	0x0004
        /*0012*/ 	.short	0x001c
        /*0014*/ 	.byte	0x00, 0xf0, 0x11, 0x00


	//----- nvinfo : EIATTR_KPARAM_INFO
	.align		4
.L_31:
        /*0018*/ 	.byte	0x04, 0x17
        /*001a*/ 	.short	(.L_33 - .L_32)
.L_32:
        /*001c*/ 	.word	0x00000000
        /*0020*/ 	.short	0x0003
        /*0022*/ 	.short	0x0018
        /*0024*/ 	.byte	0x00, 0xf0, 0x11, 0x00


	//----- nvinfo : EIATTR_KPARAM_INFO
	.align		4
.L_33:
        /*0028*/ 	.byte	0x04, 0x17
        /*002a*/ 	.short	(.L_35 - .L_34)
.L_34:
        /*002c*/ 	.word	0x00000000
        /*0030*/ 	.short	0x0002
        /*0032*/ 	.short	0x0010
        /*0034*/ 	.byte	0x00, 0xf5, 0x21, 0x00


	//----- nvinfo : EIATTR_KPARAM_INFO
	.align		4
.L_35:
        /*0038*/ 	.byte	0x04, 0x17
        /*003a*/ 	.short	(.L_37 - .L_36)
.L_36:
        /*003c*/ 	.word	0x00000000
        /*0040*/ 	.short	0x0001
        /*0042*/ 	.short	0x0008
        /*0044*/ 	.byte	0x00, 0xf5, 0x21, 0x00


	//----- nvinfo : EIATTR_KPARAM_INFO
	.align		4
.L_37:
        /*0048*/ 	.byte	0x04, 0x17
        /*004a*/ 	.short	(.L_39 - .L_38)
.L_38:
        /*004c*/ 	.word	0x00000000
        /*0050*/ 	.short	0x0000
        /*0052*/ 	.short	0x0000
        /*0054*/ 	.byte	0x00, 0xf5, 0x21, 0x00


	//----- nvinfo : EIATTR_SPARSE_MMA_MASK
	.align		4
.L_39:
        /*0058*/ 	.byte	0x03, 0x50
        /*005a*/ 	.short	0x0000


	//----- nvinfo : EIATTR_MAXREG_COUNT
	.align		4
        /*005c*/ 	.byte	0x03, 0x1b
        /*005e*/ 	.short	0x00ff


	//----- nvinfo : EIATTR_MERCURY_ISA_VERSION
	.align		4
        /*0060*/ 	.byte	0x03, 0x5f
        /*0062*/ 	.short	0x0101


	//----- nvinfo : EIATTR_VRC_CTA_INIT_COUNT
	.align		4
        /*0064*/ 	.byte	0x02, 0x4a
	.zero		1
	.zero		1


	//----- nvinfo : EIATTR_EXIT_INSTR_OFFSETS
	.align		4
        /*0068*/ 	.byte	0x04, 0x1c
        /*006a*/ 	.short	(.L_41 - .L_40)


	//   ....[0]....
.L_40:
        /*006c*/ 	.word	0x00000160


	//----- nvinfo : EIATTR_CBANK_PARAM_SIZE
	.align		4
.L_41:
        /*0070*/ 	.byte	0x03, 0x19
        /*0072*/ 	.short	0x0020


	//----- nvinfo : EIATTR_PARAM_CBANK
	.align		4
        /*0074*/ 	.byte	0x04, 0x0a
        /*0076*/ 	.short	(.L_43 - .L_42)
	.align		4
.L_42:
        /*0078*/ 	.word	index@(.nv.constant0._Z13cudaMatrixAddPfS_S_ii)
        /*007c*/ 	.short	0x0380
        /*007e*/ 	.short	0x0020


	//----- nvinfo : EIATTR_SW_WAR
	.align		4
.L_43:
        /*0080*/ 	.byte	0x04, 0x36
        /*0082*/ 	.short	(.L_45 - .L_44)
.L_44:
        /*0084*/ 	.word	0x00000008
.L_45:


//--------------------- .nv.callgraph             --------------------------
	.section	.nv.callgraph,"",@"SHT_CUDA_CALLGRAPH"
	.align	4
	.sectionentsize	8
	.align		4
        /*0000*/ 	.word	0x00000000
	.align		4
        /*0004*/ 	.word	0xffffffff
	.align		4
        /*0008*/ 	.word	0x00000000
	.align		4
        /*000c*/ 	.word	0xfffffffe
	.align		4
        /*0010*/ 	.word	0x00000000
	.align		4
        /*0014*/ 	.word	0xfffffffd
	.align		4
        /*0018*/ 	.word	0x00000000
	.align		4
        /*001c*/ 	.word	0xfffffffc


//--------------------- .text._Z14cudaMatrixMultPfS_S_i --------------------------
	.section	.text._Z14cudaMatrixMultPfS_S_i,"ax",@progbits
	.align	128
        .global         _Z14cudaMatrixMultPfS_S_i
        .type           _Z14cudaMatrixMultPfS_S_i,@function
        .size           _Z14cudaMatrixMultPfS_S_i,(.L_x_6 - _Z14cudaMatrixMultPfS_S_i)
        .other          _Z14cudaMatrixMultPfS_S_i,@"STO_CUDA_ENTRY STV_DEFAULT"
_Z14cudaMatrixMultPfS_S_i:
.text._Z14cudaMatrixMultPfS_S_i:
[----:B------:R-:W-:Y:S08]  /*0000*/  LDC R1, c[0x0][0x37c] ;  /* 0x0000df00ff017b82 */ /* 0x000ff00000000800 */
[----:B------:R-:W0:Y:S02]  /*0010*/  LDC R0, c[0x0][0x398] ;  /* 0x0000e600ff007b82 */ /* 0x000e240000000800 */
[----:B0-----:R-:W-:-:S13]  /*0020*/  ISETP.GE.AND P0, PT, R0, 0x1, PT ;  /* 0x000000010000780c */ /* 0x001fda0003f06270 */
[----:B------:R-:W-:Y:S05]  /*0030*/  @!P0 EXIT ;  /* 0x000000000000894d */ /* 0x000fea0003800000 */
[----:B------:R-:W0:Y:S01]  /*0040*/  S2R R3, SR_TID.X ;  /* 0x0000000000037919 */ /* 0x000e220000002100 */
[----:B------:R-:W1:Y:S01]  /*0050*/  S2UR UR6, SR_CTAID.X ;  /* 0x00000000000679c3 */ /* 0x000e620000002500 */
[----:B------:R-:W2:Y:S01]  /*0060*/  LDCU.64 UR4, c[0x0][0x358] ;  /* 0x00006b00ff0477ac */ /* 0x000ea20008000a00 */
[C---:B------:R-:W-:Y:S02]  /*0070*/  ISETP.GE.U32.AND P1, PT, R0.reuse, 0x8, PT ;  /* 0x000000080000780c */ /* 0x040fe40003f26070 */
[----:B------:R-:W-:-:S04]  /*0080*/  LOP3.LUT R4, R0, 0x7, RZ, 0xc0, !PT ;  /* 0x0000000700047812 */ /* 0x000fc800078ec0ff */
[----:B------:R-:W3:Y:S01]  /*0090*/  LDC.64 R12, c[0x0][0x390] ;  /* 0x0000e400ff0c7b82 */ /* 0x000ee20000000a00 */
[----:B------:R-:W-:Y:S01]  /*00a0*/  ISETP.NE.AND P0, PT, R4, RZ, PT ;  /* 0x000000ff0400720c */ /* 0x000fe20003f05270 */
[----:B-1----:R-:W-:-:S05]  /*00b0*/  IMAD R2, R0, UR6, RZ ;  /* 0x0000000600027c24 */ /* 0x002fca000f8e02ff */
[----:B0-----:R-:W-:-:S05]  /*00c0*/  IADD3 R5, PT, PT, R2, R3, RZ ;  /* 0x0000000302057210 */ /* 0x001fca0007ffe0ff */
[----:B---3--:R-:W-:-:S04]  /*00d0*/  IMAD.WIDE.U32 R12, R5, 0x4, R12 ;  /* 0x00000004050c7825 */ /* 0x008fc800078e000c */
[----:B------:R-:W-:Y:S01]  /*00e0*/  HFMA2 R5, -RZ, RZ, 0, 0 ;  /* 0x00000000ff057431 */ /* 0x000fe200000001ff */
[----:B--2---:R0:W5:Y:S01]  /*00f0*/  LDG.E R21, desc[UR4][R12.64] ;  /* 0x000000040c157981 */ /* 0x004162000c1e1900 */
[----:B------:R-:W-:Y:S05]  /*0100*/  @!P1 BRA `(.L_x_0) ;  /* 0x0000000400209947 */ /* 0x000fea0003800000 */
[----:B------:R-:W1:Y:S01]  /*0110*/  LDC.64 R8, c[0x0][0x380] ;  /* 0x0000e000ff087b82 */ /* 0x000e620000000a00 */
[C---:B------:R-:W-:Y:S01]  /*0120*/  IMAD.WIDE.U32 R6, R0.reuse, UR6, RZ ;  /* 0x0000000600067c25 */ /* 0x040fe2000f8e00ff */
[C---:B------:R-:W-:Y:S02]  /*0130*/  LOP3.LUT R5, R0.reuse, 0x7ffffff8, RZ, 0xc0, !PT ;  /* 0x7ffffff800057812 */ /* 0x040fe400078ec0ff */
[C---:B------:R-:W-:Y:S01]  /*0140*/  LEA R27, R0.reuse, R3, 0x1 ;  /* 0x00000003001b7211 */ /* 0x040fe200078e08ff */
[C-C-:B------:R-:W-:Y:S01]  /*0150*/  IMAD R10, R0.reuse, 0x5, R3.reuse ;  /* 0x00000005000a7824 */ /* 0x140fe200078e0203 */
[----:B------:R-:W-:Y:S01]  /*0160*/  IADD3 R28, PT, PT, R3, R0, RZ ;  /* 0x00000000031c7210 */ /* 0x000fe20007ffe0ff */
[----:B------:R-:W-:Y:S01]  /*0170*/  IMAD R11, R0, 0x3, R3 ;  /* 0x00000003000b7824 */ /* 0x000fe200078e0203 */
[----:B------:R-:W2:Y:S01]  /*0180*/  LDC.64 R14, c[0x0][0x388] ;  /* 0x0000e200ff0e7b82 */ /* 0x000ea20000000a00 */
[----:B------:R-:W-:Y:S01]  /*0190*/  IMAD.MOV R26, RZ, RZ, -R5 ;  /* 0x000000ffff1a7224 */ /* 0x000fe200078e0a05 */
[----:B-1----:R-:W-:Y:S01]  /*01a0*/  LEA R29, P1, R6, R8, 0x2 ;  /* 0x00000008061d7211 */ /* 0x002fe200078210ff */
[----:B------:R-:W-:-:S03]  /*01b0*/  IMAD R8, R0, 0x6, R3 ;  /* 0x0000000600087824 */ /* 0x000fc600078e0203 */
[----:B------:R-:W-:Y:S01]  /*01c0*/  LEA.HI.X R20, R6, R9, R7, 0x2, P1 ;  /* 0x0000000906147211 */ /* 0x000fe200008f1407 */
[C---:B------:R-:W-:Y:S01]  /*01d0*/  IMAD R6, R0.reuse, 0x7, R3 ;  /* 0x0000000700067824 */ /* 0x040fe200078e0203 */
[----:B------:R-:W-:Y:S02]  /*01e0*/  IADD3 R29, P1, PT, R29, 0x10, RZ ;  /* 0x000000101d1d7810 */ /* 0x000fe40007f3e0ff */
[C---:B------:R-:W-:Y:S01]  /*01f0*/  SHF.L.U32 R7, R0.reuse, 0x3, RZ ;  /* 0x0000000300077819 */ /* 0x040fe200000006ff */
[----:B--2---:R-:W-:Y:S01]  /*0200*/  IMAD.WIDE.U32 R16, R3, 0x4, R14 ;  /* 0x0000000403107825 */ /* 0x004fe200078e000e */
[----:B------:R-:W-:Y:S02]  /*0210*/  LEA R9, R0, R3, 0x2 ;  /* 0x0000000300097211 */ /* 0x000fe400078e10ff */
[----:B------:R-:W-:-:S07]  /*0220*/  IADD3.X R20, PT, PT, RZ, R20, RZ, P1, !PT ;  /* 0x00000014ff147210 */ /* 0x000fce0000ffe4ff */
.L_x_1:
[----:B------:R-:W-:Y:S01]  /*0230*/  MOV R18, R29 ;  /* 0x0000001d00127202 */ /* 0x000fe20000000f00 */
[----:B------:R-:W2:Y:S01]  /*0240*/  LDG.E R22, desc[UR4][R16.64] ;  /* 0x0000000410167981 */ /* 0x000ea2000c1e1900 */
[----:B------:R-:W-:-:S05]  /*0250*/  MOV R19, R20 ;  /* 0x0000001400137202 */ /* 0x000fca0000000f00 */
[----:B------:R-:W2:Y:S01]  /*0260*/  LDG.E R20, desc[UR4][R18.64+-0x10] ;  /* 0xfffff00412147981 */ /* 0x000ea2000c1e1900 */
[----:B------:R-:W-:-:S04]  /*0270*/  IMAD.WIDE.U32 R24, R28, 0x4, R14 ;  /* 0x000000041c187825 */ /* 0x000fc800078e000e */
[----:B--2--5:R-:W-:-:S05]  /*0280*/  FFMA R29, R20, R22, R21 ;  /* 0x00000016141d7223 */ /* 0x024fca0000000015 */
[----:B-1----:R1:W-:Y:S04]  /*0290*/  STG.E desc[UR4][R12.64], R29 ;  /* 0x0000001d0c007986 */ /* 0x0023e8000c101904 */
[----:B------:R-:W1:Y:S04]  /*02a0*/  LDG.E R24, desc[UR4][R24.64] ;  /* 0x0000000418187981 */ /* 0x000e68000c1e1900 */
[----:B------:R-:W1:Y:S02]  /*02b0*/  LDG.E R20, desc[UR4][R18.64+-0xc] ;  /* 0xfffff40412147981 */ /* 0x000e64000c1e1900 */
[----:B-1----:R-:W-:Y:S01]  /*02c0*/  FFMA R29, R20, R24, R29 ;  /* 0x00000018141d7223 */ /* 0x002fe2000000001d */
[----:B------:R-:W-:-:S04]  /*02d0*/  IMAD.WIDE.U32 R20, R27, 0x4, R14 ;  /* 0x000000041b147825 */ /* 0x000fc800078e000e */
[----:B------:R1:W-:Y:S04]  /*02e0*/  STG.E desc[UR4][R12.64], R29 ;  /* 0x0000001d0c007986 */ /* 0x0003e8000c101904 */
[----:B------:R-:W2:Y:S04]  /*02f0*/  LDG.E R20, desc[UR4][R20.64] ;  /* 0x0000000414147981 */ /* 0x000ea8000c1e1900 */
[----:B------:R-:W2:Y:S02]  /*0300*/  LDG.E R22, desc[UR4][R18.64+-0x8] ;  /* 0xfffff80412167981 */ /* 0x000ea4000c1e1900 */
[----:B--2---:R-:W-:Y:S01]  /*0310*/  FFMA R21, R22, R20, R29 ;  /* 0x0000001416157223 */ /* 0x004fe2000000001d */
[----:B------:R-:W-:-:S04]  /*0320*/  IMAD.WIDE.U32 R22, R11, 0x4, R14 ;  /* 0x000000040b167825 */ /* 0x000fc800078e000e */
[----:B------:R-:W-:Y:S04]  /*0330*/  STG.E desc[UR4][R12.64], R21 ;  /* 0x000000150c007986 */ /* 0x000fe8000c101904 */
[----:B------:R-:W1:Y:S04]  /*0340*/  LDG.E R22, desc[UR4][R22.64] ;  /* 0x0000000416167981 */ /* 0x000e68000c1e1900 */
[----:B------:R-:W1:Y:S02]  /*0350*/  LDG.E R24, desc[UR4][R18.64+-0x4] ;  /* 0xfffffc0412187981 */ /* 0x000e64000c1e1900 */
[----:B-1----:R-:W-:Y:S01]  /*0360*/  FFMA R29, R24, R22, R21 ;  /* 0x00000016181d7223 */ /* 0x002fe20000000015 */
[----:B------:R-:W-:-:S04]  /*0370*/  IMAD.WIDE.U32 R24, R9, 0x4, R14 ;  /* 0x0000000409187825 */ /* 0x000fc800078e000e */
[----:B------:R1:W-:Y:S04]  /*0380*/  STG.E desc[UR4][R12.64], R29 ;  /* 0x0000001d0c007986 */ /* 0x0003e8000c101904 */
        /* <DEDUP_REMOVED lines=9> */
[----:B------:R2:W-:Y:S04]  /*0420*/  STG.E desc[UR4][R12.64], R20 ;  /* 0x000000140c007986 */ /* 0x0005e8000c101904 */
[----:B------:R-:W3:Y:S04]  /*0430*/  LDG.E R22, desc[UR4][R22.64] ;  /* 0x0000000416167981 */ /* 0x000ee8000c1e1900 */
[----:B------:R-:W3:Y:S01]  /*0440*/  LDG.E R25, desc[UR4][R18.64+0x8] ;  /* 0x0000080412197981 */ /* 0x000ee2000c1e1900 */
[----:B-1----:R-:W-:Y:S02]  /*0450*/  IADD3 R29, P1, PT, R18, 0x20, RZ ;  /* 0x00000020121d7810 */ /* 0x002fe40007f3e0ff */
[----:B------:R-:W-:Y:S01]  /*0460*/  IADD3 R26, PT, PT, R26, 0x8, RZ ;  /* 0x000000081a1a7810 */ /* 0x000fe20007ffe0ff */
[----:B---3--:R-:W-:Y:S01]  /*0470*/  FFMA R23, R25, R22, R20 ;  /* 0x0000001619177223 */ /* 0x008fe20000000014 */
[----:B------:R-:W-:-:S04]  /*0480*/  IMAD.WIDE.U32 R24, R6, 0x4, R14 ;  /* 0x0000000406187825 */ /* 0x000fc800078e000e */
[----:B------:R1:W-:Y:S04]  /*0490*/  STG.E desc[UR4][R12.64], R23 ;  /* 0x000000170c007986 */ /* 0x0003e8000c101904 */
[----:B------:R-:W3:Y:S04]  /*04a0*/  LDG.E R24, desc[UR4][R24.64] ;  /* 0x0000000418187981 */ /* 0x000ee8000c1e1900 */
[----:B------:R-:W3:Y:S01]  /*04b0*/  LDG.E R21, desc[UR4][R18.64+0xc] ;  /* 0x00000c0412157981 */ /* 0x000ee2000c1e1900 */
[----:B--2---:R-:W-:Y:S02]  /*04c0*/  IADD3.X R20, PT, PT, RZ, R19, RZ, P1, !PT ;  /* 0x00000013ff147210 */ /* 0x004fe40000ffe4ff */
[----:B------:R-:W-:Y:S01]  /*04d0*/  ISETP.NE.AND P1, PT, R26, RZ, PT ;  /* 0x000000ff1a00720c */ /* 0x000fe20003f25270 */
[C---:B------:R-:W-:Y:S01]  /*04e0*/  IMAD.IADD R6, R7.reuse, 0x1, R6 ;  /* 0x0000000107067824 */ /* 0x040fe200078e0206 */
[C---:B------:R-:W-:Y:S01]  /*04f0*/  IADD3 R8, PT, PT, R7.reuse, R8, RZ ;  /* 0x0000000807087210 */ /* 0x040fe20007ffe0ff */
[C---:B------:R-:W-:Y:S01]  /*0500*/  IMAD.IADD R28, R7.reuse, 0x1, R28 ;  /* 0x00000001071c7824 */ /* 0x040fe200078e021c */
[C---:B------:R-:W-:Y:S01]  /*0510*/  IADD3 R10, PT, PT, R7.reuse, R10, RZ ;  /* 0x0000000a070a7210 */ /* 0x040fe20007ffe0ff */
[C---:B------:R-:W-:Y:S01]  /*0520*/  IMAD.WIDE.U32 R16, R7.reuse, 0x4, R16 ;  /* 0x0000000407107825 */ /* 0x040fe200078e0010 */
[----:B------:R-:W-:-:S02]  /*0530*/  IADD3 R9, PT, PT, R7, R9, RZ ;  /* 0x0000000907097210 */ /* 0x000fc40007ffe0ff */
[C---:B------:R-:W-:Y:S02]  /*0540*/  IADD3 R11, PT, PT, R7.reuse, R11, RZ ;  /* 0x0000000b070b7210 */ /* 0x040fe40007ffe0ff */
[----:B------:R-:W-:Y:S01]  /*0550*/  IADD3 R27, PT, PT, R7, R27, RZ ;  /* 0x0000001b071b7210 */ /* 0x000fe20007ffe0ff */
[----:B---3--:R-:W-:-:S05]  /*0560*/  FFMA R21, R21, R24, R23 ;  /* 0x0000001815157223 */ /* 0x008fca0000000017 */
[----:B------:R1:W-:Y:S01]  /*0570*/  STG.E desc[UR4][R12.64], R21 ;  /* 0x000000150c007986 */ /* 0x0003e2000c101904 */
[----:B------:R-:W-:Y:S05]  /*0580*/  @P1 BRA `(.L_x_1) ;  /* 0xfffffffc00281947 */ /* 0x000fea000383ffff */
.L_x_0:
[----:B------:R-:W-:Y:S05]  /*0590*/  @!P0 EXIT ;  /* 0x000000000000894d */ /* 0x000fea0003800000 */
[----:B------:R-:W-:Y:S02]  /*05a0*/  ISETP.GE.U32.AND P1, PT, R4, 0x4, PT ;  /* 0x000000040400780c */ /* 0x000fe40003f26070 */
[----:B------:R-:W-:-:S04]  /*05b0*/  LOP3.LUT R18, R0, 0x3, RZ, 0xc0, !PT ;  /* 0x0000000300127812 */ /* 0x000fc800078ec0ff */
[----:B------:R-:W-:-:S07]  /*05c0*/  ISETP.NE.AND P0, PT, R18, RZ, PT ;  /* 0x000000ff1200720c */ /* 0x000fce0003f05270 */
[----:B------:R-:W-:Y:S06]  /*05d0*/  @!P1 BRA `(.L_x_2) ;  /* 0x0000000000889947 */ /* 0x000fec0003800000 */
[----:B------:R-:W2:Y:S01]  /*05e0*/  LDC.64 R10, c[0x0][0x380] ;  /* 0x0000e000ff0a7b82 */ /* 0x000ea20000000a00 */
[----:B------:R-:W-:Y:S01]  /*05f0*/  IADD3 R9, PT, PT, R2, R5, RZ ;  /* 0x0000000502097210 */ /* 0x000fe20007ffe0ff */
[----:B------:R-:W-:-:S06]  /*0600*/  IMAD R17, R5, R0, R3 ;  /* 0x0000000005117224 */ /* 0x000fcc00078e0203 */
[----:B------:R-:W3:Y:S01]  /*0610*/  LDC.64 R6, c[0x0][0x388] ;  /* 0x0000e200ff067b82 */ /* 0x000ee20000000a00 */
[----:B--2---:R-:W-:-:S07]  /*0620*/  IMAD.WIDE.U32 R10, R9, 0x4, R10 ;  /* 0x00000004090a7825 */ /* 0x004fce00078e000a */
[----:B------:R-:W2:Y:S01]  /*0630*/  LDC.64 R8, c[0x0][0x380] ;  /* 0x0000e000ff087b82 */ /* 0x000ea20000000a00 */
[----:B------:R-:W1:Y:S01]  /*0640*/  LDG.E R10, desc[UR4][R10.64] ;  /* 0x000000040a0a7981 */ /* 0x000e62000c1e1900 */
[----:B---3--:R-:W-:-:S06]  /*0650*/  IMAD.WIDE.U32 R14, R17, 0x4, R6 ;  /* 0x00000004110e7825 */ /* 0x008fcc00078e0006 */
[----:B------:R-:W1:Y:S01]  /*0660*/  LDG.E R14, desc[UR4][R14.64] ;  /* 0x000000040e0e7981 */ /* 0x000e62000c1e1900 */
[----:B------:R-:W-:Y:S02]  /*0670*/  IADD3 R4, P1, PT, R2, R5, RZ ;  /* 0x0000000502047210 */ /* 0x000fe40007f3e0ff */
[----:B------:R-:W-:Y:S02]  /*0680*/  IADD3 R19, PT, PT, R17, R0, RZ ;  /* 0x0000000011137210 */ /* 0x000fe40007ffe0ff */
[----:B------:R-:W-:Y:S02]  /*0690*/  IADD3.X R16, PT, PT, RZ, RZ, RZ, P1, !PT ;  /* 0x000000ffff107210 */ /* 0x000fe40000ffe4ff */
[----:B--2---:R-:W-:-:S04]  /*06a0*/  LEA R8, P1, R4, R8, 0x2 ;  /* 0x0000000804087211 */ /* 0x004fc800078210ff */
[----:B------:R-:W-:Y:S01]  /*06b0*/  LEA.HI.X R9, R4, R9, R16, 0x2, P1 ;  /* 0x0000000904097211 */ /* 0x000fe200008f1410 */
[----:B------:R-:W-:-:S04]  /*06c0*/  IMAD.WIDE.U32 R16, R19, 0x4, R6 ;  /* 0x0000000413107825 */ /* 0x000fc800078e0006 */
[----:B-1---5:R-:W-:-:S05]  /*06d0*/  FFMA R21, R10, R14, R21 ;  /* 0x0000000e0a157223 */ /* 0x022fca0000000015 */
[----:B------:R1:W-:Y:S04]  /*06e0*/  STG.E desc[UR4][R12.64], R21 ;  /* 0x000000150c007986 */ /* 0x0003e8000c101904 */
[----:B------:R-:W2:Y:S04]  /*06f0*/  LDG.E R16, desc[UR4][R16.64] ;  /* 0x0000000410107981 */ /* 0x000ea8000c1e1900 */
[----:B------:R-:W2:Y:S01]  /*0700*/  LDG.E R4, desc[UR4][R8.64+0x4] ;  /* 0x0000040408047981 */ /* 0x000ea2000c1e1900 */
[----:B------:R-:W-:-:S05]  /*0710*/  IADD3 R19, PT, PT, R19, R0, RZ ;  /* 0x0000000013137210 */ /* 0x000fca0007ffe0ff */
[----:B------:R-:W-:-:S04]  /*0720*/  IMAD.WIDE.U32 R10, R19, 0x4, R6 ;  /* 0x00000004130a7825 */ /* 0x000fc800078e0006 */
[----:B--2---:R-:W-:-:S05]  /*0730*/  FFMA R15, R4, R16, R21 ;  /* 0x00000010040f7223 */ /* 0x004fca0000000015 */
[----:B------:R2:W-:Y:S04]  /*0740*/  STG.E desc[UR4][R12.64], R15 ;  /* 0x0000000f0c007986 */ /* 0x0005e8000c101904 */
[----:B------:R-:W3:Y:S04]  /*0750*/  LDG.E R10, desc[UR4][R10.64] ;  /* 0x000000040a0a7981 */ /* 0x000ee8000c1e1900 */
[----:B------:R-:W3:Y:S01]  /*0760*/  LDG.E R4, desc[UR4][R8.64+0x8] ;  /* 0x0000080408047981 */ /* 0x000ee2000c1e1900 */
[----:B------:R-:W-:-:S05]  /*0770*/  IADD3 R23, PT, PT, R19, R0, RZ ;  /* 0x0000000013177210 */ /* 0x000fca0007ffe0ff */
[----:B------:R-:W-:-:S04]  /*0780*/  IMAD.WIDE.U32 R6, R23, 0x4, R6 ;  /* 0x0000000417067825 */ /* 0x000fc800078e0006 */
[----:B---3--:R-:W-:-:S05]  /*0790*/  FFMA R19, R4, R10, R15 ;  /* 0x0000000a04137223 */ /* 0x008fca000000000f */
[----:B------:R2:W-:Y:S04]  /*07a0*/  STG.E desc[UR4][R12.64], R19 ;  /* 0x000000130c007986 */ /* 0x0005e8000c101904 */
[----:B------:R-:W1:Y:S04]  /*07b0*/  LDG.E R4, desc[UR4][R8.64+0xc] ;  /* 0x00000c0408047981 */ /* 0x000e68000c1e1900 */
[----:B------:R-:W1:Y:S01]  /*07c0*/  LDG.E R6, desc[UR4][R6.64] ;  /* 0x0000000406067981 */ /* 0x000e62000c1e1900 */
[----:B------:R-:W-:Y:S02]  /*07d0*/  VIADD R5, R5, 0x4 ;  /* 0x0000000405057836 */ /* 0x000fe40000000000 */
[----:B-1----:R-:W-:-:S05]  /*07e0*/  FFMA R21, R4, R6, R19 ;  /* 0x0000000604157223 */ /* 0x002fca0000000013 */
[----:B------:R2:W-:Y:S02]  /*07f0*/  STG.E desc[UR4][R12.64], R21 ;  /* 0x000000150c007986 */ /* 0x0005e4000c101904 */
.L_x_2:
[----:B------:R-:W-:Y:S05]  /*0800*/  @!P0 EXIT ;  /* 0x000000000000894d */ /* 0x000fea0003800000 */
[----:B------:R-:W-:Y:S02]  /*0810*/  ISETP.NE.AND P1, PT, R18, 0x1, PT ;  /* 0x000000011200780c */ /* 0x000fe40003f25270 */
[----:B------:R-:W-:-:S04]  /*0820*/  LOP3.LUT R4, R0, 0x1, RZ, 0xc0, !PT ;  /* 0x0000000100047812 */ /* 0x000fc800078ec0ff */
[----:B------:R-:W-:-:S07]  /*0830*/  ISETP.NE.U32.AND P0, PT, R4, 0x1, PT ;  /* 0x000000010400780c */ /* 0x000fce0003f05070 */
[----:B------:R-:W-:Y:S06]  /*0840*/  @!P1 BRA `(.L_x_3) ;  /* 0x0000000000589947 */ /* 0x000fec0003800000 */
[----:B------:R-:W3:Y:S01]  /*0850*/  LDC.64 R8, c[0x0][0x380] ;  /* 0x0000e000ff087b82 */ /* 0x000ee20000000a00 */
[----:B------:R-:W-:Y:S01]  /*0860*/  IADD3 R11, PT, PT, R2, R5, RZ ;  /* 0x00000005020b7210 */ /* 0x000fe20007ffe0ff */
[----:B------:R-:W-:-:S06]  /*0870*/  IMAD R17, R5, R0, R3 ;  /* 0x0000000005117224 */ /* 0x000fcc00078e0203 */
[----:B------:R-:W2:Y:S01]  /*0880*/  LDC.64 R6, c[0x0][0x388] ;  /* 0x0000e200ff067b82 */ /* 0x000ea20000000a00 */
[----:B---3--:R-:W-:-:S07]  /*0890*/  IMAD.WIDE.U32 R10, R11, 0x4, R8 ;  /* 0x000000040b0a7825 */ /* 0x008fce00078e0008 */
[----:B------:R-:W3:Y:S01]  /*08a0*/  LDC.64 R8, c[0x0][0x380] ;  /* 0x0000e000ff087b82 */ /* 0x000ee20000000a00 */
[----:B------:R-:W4:Y:S01]  /*08b0*/  LDG.E R10, desc[UR4][R10.64] ;  /* 0x000000040a0a7981 */ /* 0x000f22000c1e1900 */
[----:B--2---:R-:W-:-:S06]  /*08c0*/  IMAD.WIDE.U32 R14, R17, 0x4, R6 ;  /* 0x00000004110e7825 */ /* 0x004fcc00078e0006 */
[----:B------:R-:W4:Y:S01]  /*08d0*/  LDG.E R14, desc[UR4][R14.64] ;  /* 0x000000040e0e7981 */ /* 0x000f22000c1e1900 */
[----:B------:R-:W-:Y:S02]  /*08e0*/  IADD3 R4, P1, PT, R2, R5, RZ ;  /* 0x0000000502047210 */ /* 0x000fe40007f3e0ff */
[----:B------:R-:W-:Y:S02]  /*08f0*/  IADD3 R19, PT, PT, R17, R0, RZ ;  /* 0x0000000011137210 */ /* 0x000fe40007ffe0ff */
[----:B------:R-:W-:-:S03]  /*0900*/  IADD3.X R16, PT, PT, RZ, RZ, RZ, P1, !PT ;  /* 0x000000ffff107210 */ /* 0x000fc60000ffe4ff */
[----:B------:R-:W-:Y:S01]  /*0910*/  IMAD.WIDE.U32 R6, R19, 0x4, R6 ;  /* 0x0000000413067825 */ /* 0x000fe200078e0006 */
[----:B---3--:R-:W-:-:S04]  /*0920*/  LEA R8, P1, R4, R8, 0x2 ;  /* 0x0000000804087211 */ /* 0x008fc800078210ff */
[----:B------:R-:W-:Y:S01]  /*0930*/  LEA.HI.X R9, R4, R9, R16, 0x2, P1 ;  /* 0x0000000904097211 */ /* 0x000fe200008f1410 */
[----:B----45:R-:W-:-:S05]  /*0940*/  FFMA R17, R10, R14, R21 ;  /* 0x0000000e0a117223 */ /* 0x030fca0000000015 */
[----:B------:R3:W-:Y:S04]  /*0950*/  STG.E desc[UR4][R12.64], R17 ;  /* 0x000000110c007986 */ /* 0x0007e8000c101904 */
[----:B------:R-:W1:Y:S04]  /*0960*/  LDG.E R8, desc[UR4][R8.64+0x4] ;  /* 0x0000040408087981 */ /* 0x000e68000c1e1900 */
[----:B------:R-:W1:Y:S01]  /*0970*/  LDG.E R6, desc[UR4][R6.64] ;  /* 0x0000000406067981 */ /* 0x000e62000c1e1900 */
[----:B------:R-:W-:Y:S01]  /*0980*/  IADD3 R5, PT, PT, R5, 0x2, RZ ;  /* 0x0000000205057810 */ /* 0x000fe20007ffe0ff */
[----:B-1----:R-:W-:-:S05]  /*0990*/  FFMA R21, R8, R6, R17 ;  /* 0x0000000608157223 */ /* 0x002fca0000000011 */
[----:B------:R3:W-:Y:S02]  /*09a0*/  STG.E desc[UR4][R12.64], R21 ;  /* 0x000000150c007986 */ /* 0x0007e4000c101904 */
.L_x_3:
[----:B------:R-:W-:Y:S05]  /*09b0*/  @P0 EXIT ;  /* 0x000000000000094d */ /* 0x000fea0003800000 */
[----:B------:R-:W4:Y:S01]  /*09c0*/  LDC.64 R6, c[0x0][0x380] ;  /* 0x0000e000ff067b82 */ /* 0x000f220000000a00 */
[----:B------:R-:W-:Y:S01]  /*09d0*/  IADD3 R11, PT, PT, R2, R5, RZ ;  /* 0x00000005020b7210 */ /* 0x000fe20007ffe0ff */
[----:B------:R-:W-:-:S06]  /*09e0*/  IMAD R5, R5, R0, R3 ;  /* 0x0000000005057224 */ /* 0x000fcc00078e0203 */
[----:B------:R-:W0:Y:S01]  /*09f0*/  LDC.64 R8, c[0x0][0x388] ;  /* 0x0000e200ff087b82 */ /* 0x000e220000000a00 */
[----:B----4-:R-:W-:-:S06]  /*0a00*/  IMAD.WIDE.U32 R2, R11, 0x4, R6 ;  /* 0x000000040b027825 */ /* 0x010fcc00078e0006 */
[----:B------:R-:W1:Y:S01]  /*0a10*/  LDG.E R2, desc[UR4][R2.64] ;  /* 0x0000000402027981 */ /* 0x000e62000c1e1900 */
[----:B0-----:R-:W-:-:S06]  /*0a20*/  IMAD.WIDE.U32 R4, R5, 0x4, R8 ;  /* 0x0000000405047825 */ /* 0x001fcc00078e0008 */
[----:B------:R-:W1:Y:S02]  /*0a30*/  LDG.E R4, desc[UR4][R4.64] ;  /* 0x0000000404047981 */ /* 0x000e64000c1e1900 */
[----:B-123-5:R-:W-:-:S05]  /*0a40*/  FFMA R21, R2, R4, R21 ;  /* 0x0000000402157223 */ /* 0x02efca0000000015 */
[----:B------:R-:W-:Y:S01]  /*0a50*/  STG.E desc[UR4][R12.64], R21 ;  /* 0x000000150c007986 */ /* 0x000fe2000c101904 */
[----:B------:R-:W-:Y:S05]  /*0a60*/  EXIT ;  /* 0x000000000000794d */ /* 0x000fea0003800000 */
.L_x_4:
[----:B------:R-:W-:-:S00]  /*0a70*/  BRA `(.L_x_4) ;  /* 0xfffffffc00fc7947 */ /* 0x000fc0000383ffff */
[----:B------:R-:W-:-:S00]  /*0a80*/  NOP ;  /* 0x0000000000007918 */ /* 0x000fc00000000000 */
[----:B------:R-:W-:-:S00]  /*0a90*/  NOP ;  /* 0x0000000000007918 */ /* 0x000fc00000000000 */
[----:B------:R-:W-:-:S00]  /*0aa0*/  NOP ;  /* 0x0000000000007918 */ /* 0x000fc00000000000 */
[----:B------:R-:W-:-:S00]  /*0ab0*/  NOP ;  /* 0x0000000000007918 */ /* 0x000fc00000000000 */
[----:B------:R-:W-:-:S00]  /*0ac0*/  NOP ;  /* 0x0000000000007918 */ /* 0x000fc00000000000 */
[----:B------:R-:W-:-:S00]  /*0ad0*/  NOP ;  /* 0x0000000000007918 */ /* 0x000fc00000000000 */
[----:B------:R-:W-:-:S00]  /*0ae0*/  NOP ;  /* 0x0000000000007918 */ /* 0x000fc00000000000 */
[----:B------:R-:W-:-:S00]  /*0af0*/  NOP ;  /* 0x0000000000007918 */ /* 0x000fc00000000000 */
.L_x_6:


//--------------------- .text._Z13cudaMatrixAddPfS_S_ii --------------------------
	.section	.text._Z13cudaMatrixAddPfS_S_ii,"ax",@progbits
	.align	128
        .global         _Z13cudaMatrixAddPfS_S_ii
        .type           _Z13cudaMatrixAddPfS_S_ii,@function
        .size           _Z13cudaMatrixAddPfS_S_ii,(.L_x_7 - _Z13cudaMatrixAddPfS_S_ii)
        .other          _Z13cudaMatrixAddPfS_S_ii,@"STO_CUDA_ENTRY STV_DEFAULT"
_Z13cudaMatrixAddPfS_S_ii:
.text._Z13cudaMatrixAddPfS_S_ii:
[----:B------:R-:W-:Y:S01]  /*0000*/  LDC R1, c[0x0][0x37c] ;  /* 0x0000df00ff017b82 */ /* 0x000fe20000000800 */
[----:B------:R-:W0:Y:S07]  /*0010*/  S2R R3, SR_TID.X ;  /* 0x0000000000037919 */ /* 0x000e2e0000002100 */
[----:B------:R-:W1:Y:S01]  /*0020*/  S2UR UR4, SR_CTAID.X ;  /* 0x00000000000479c3 */ /* 0x000e620000002500 */
[----:B------:R-:W2:Y:S01]  /*0030*/  LDCU.128 UR8, c[0x0][0x380] ;  /* 0x00007000ff0877ac */ /* 0x000ea20008000c00 */
[----:B------:R-:W3:Y:S06]  /*0040*/  LDCU.64 UR6, c[0x0][0x390] ;  /* 0x00007200ff0677ac */ /* 0x000eec0008000a00 */
[----:B------:R-:W1:Y:S02]  /*0050*/  LDC R0, c[0x0][0x39c] ;  /* 0x0000e700ff007b82 */ /* 0x000e640000000800 */
[----:B-1----:R-:W-:Y:S01]  /*0060*/  IMAD R0, R0, UR4, RZ ;  /* 0x0000000400007c24 */ /* 0x002fe2000f8e02ff */
[----:B------:R-:W1:Y:S04]  /*0070*/  LDCU.64 UR4, c[0x0][0x358] ;  /* 0x00006b00ff0477ac */ /* 0x000e680008000a00 */
[----:B0-----:R-:W-:-:S04]  /*0080*/  IADD3 R3, P0, PT, R0, R3, RZ ;  /* 0x0000000300037210 */ /* 0x001fc80007f1e0ff */
[----:B------:R-:W-:Y:S01]  /*0090*/  LEA.HI.X.SX32 R0, R0, RZ, 0x1, P0 ;  /* 0x000000ff00007211 */ /* 0x000fe200000f0eff */
[----:B------:R-:W-:-:S03]  /*00a0*/  IMAD.SHL.U32 R6, R3, 0x4, RZ ;  /* 0x0000000403067824 */ /* 0x000fc600078e00ff */
[----:B------:R-:W-:Y:S02]  /*00b0*/  SHF.L.U64.HI R0, R3, 0x2, R0 ;  /* 0x0000000203007819 */ /* 0x000fe40000010200 */
[C---:B--2---:R-:W-:Y:S02]  /*00c0*/  IADD3 R4, P1, PT, R6.reuse, UR10, RZ ;  /* 0x0000000a06047c10 */ /* 0x044fe4000ff3e0ff */
[----:B------:R-:W-:Y:S02]  /*00d0*/  IADD3 R2, P0, PT, R6, UR8, RZ ;  /* 0x0000000806027c10 */ /* 0x000fe4000ff1e0ff */
[C---:B------:R-:W-:Y:S02]  /*00e0*/  IADD3.X R5, PT, PT, R0.reuse, UR11, RZ, P1, !PT ;  /* 0x0000000b00057c10 */ /* 0x040fe40008ffe4ff */
[----:B------:R-:W-:-:S04]  /*00f0*/  IADD3.X R3, PT, PT, R0, UR9, RZ, P0, !PT ;  /* 0x0000000900037c10 */ /* 0x000fc800087fe4ff */
[----:B-1----:R-:W2:Y:S04]  /*0100*/  LDG.E R5, desc[UR4][R4.64] ;  /* 0x0000000404057981 */ /* 0x002ea8000c1e1900 */
[----:B------:R-:W2:Y:S01]  /*0110*/  LDG.E R2, desc[UR4][R2.64] ;  /* 0x0000000402027981 */ /* 0x000ea2000c1e1900 */
[----:B---3--:R-:W-:-:S04]  /*0120*/  IADD3 R6, P0, PT, R6, UR6, RZ ;  /* 0x0000000606067c10 */ /* 0x008fc8000ff1e0ff */
[----:B------:R-:W-:Y:S01]  /*0130*/  IADD3.X R7, PT, PT, R0, UR7, RZ, P0, !PT ;  /* 0x0000000700077c10 */ /* 0x000fe200087fe4ff */
[----:B--2---:R-:W-:-:S05]  /*0140*/  FADD R9, R2, R5 ;  /* 0x0000000502097221 */ /* 0x004fca0000000000 */
[----:B------:R-:W-:Y:S01]  /*0150*/  STG.E desc[UR4][R6.64], R9 ;  /* 0x0000000906007986 */ /* 0x000fe2000c101904 */
[----:B------:R-:W-:Y:S05]  /*0160*/  EXIT ;  /* 0x000000000000794d */ /* 0x000fea0003800000 */
.L_x_5:
        /* <DEDUP_REMOVED lines=9> */
.L_x_7:


//--------------------- .nv.shared.reserved.0     --------------------------
	.section	.nv.shared.reserved.0,"aw",@nobits
	.weak		__nv_reservedSMEM_offset_0_alias
	.size		__nv_reservedSMEM_offset_0_alias, 0, 64
	.other		__nv_reservedSMEM_offset_0_alias,@"STO_CUDA_RESERVED_SHARED STV_DEFAULT"
__nv_reservedSMEM_offset_0_alias:
	.zero		0
	.zero		64


//--------------------- .nv.constant0._Z14cudaMatrixMultPfS_S_i --------------------------
	.section	.nv.constant0._Z14cudaMatrixMultPfS_S_i,"a",@progbits
	.sectionflags	@""
	.align	4
.nv.constant0._Z14cudaMatrixMultPfS_S_i:
	.zero		924


//--------------------- .nv.constant0._Z13cudaMatrixAddPfS_S_ii --------------------------
	.section	.nv.constant0._Z13cudaMatrixAddPfS_S_ii,"a",@progbits
	.sectionflags	@""
	.align	4
.nv.constant0._Z13cudaMatrixAddPfS_S_ii:
	.zero		928


//--------------------- SYMBOLS --------------------------

	.type		.nv.reservedSmem.offset0,@object
	.size		.nv.reservedSmem.offset0,0x4
